//
// Generated by NVIDIA NVVM Compiler
//
// Compiler Build ID: CL-36424714
// Cuda compilation tools, release 13.0, V13.0.88
// Based on NVVM 20.0.0
//

.version 9.0
.target sm_100
.address_size 64

	// .globl	_Z13membarExamplePiS_

.visible .entry _Z13membarExamplePiS_(
	.param .u64 .ptr .align 1 _Z13membarExamplePiS__param_0,
	.param .u64 .ptr .align 1 _Z13membarExamplePiS__param_1
)
{
	.reg .b32 	%r<3>;
	.reg .b64 	%rd<8>;

	ld.param.u64 	%rd1, [_Z13membarExamplePiS__param_0];
	ld.param.u64 	%rd2, [_Z13membarExamplePiS__param_1];
	cvta.to.global.u64 	%rd3, %rd1;
	cvta.to.global.u64 	%rd4, %rd2;
	mov.u32 	%r1, %tid.x;
	mul.wide.u32 	%rd5, %r1, 4;
	add.s64 	%rd6, %rd4, %rd5;
	ld.global.u32 	%r2, [%rd6];
	// begin inline asm
	membar.gl;
	// end inline asm
	add.s64 	%rd7, %rd3, %rd5;
	st.global.u32 	[%rd7], %r2;
	ret;

}


// ===== COMPILED SASS (sm_100) =====

	.target	sm_100

	.elftype	@"ET_EXEC"


//--------------------- .note.nv.tkinfo           --------------------------
	.section	.note.nv.tkinfo,"",@"SHT_NOTE"
	.sectionflags	@"SHF_NOTE_NV_TKINFO"
	.tkinfo
        /*0018*/ 	.word	0x00000002
        /*0030*/ 	.string	""
        /*0030*/ 	.string	"ptxas"
        /*0030*/ 	.string	"Cuda compilation tools, release 13.0, V13.0.88"
        /*0030*/ 	.string	"Build cuda_13.0.r13.0/compiler.36424714_0"
        /*0030*/ 	.string	"-arch sm_100 -m 64 "



//--------------------- .note.nv.cuinfo           --------------------------
	.section	.note.nv.cuinfo,"",@"SHT_NOTE"
	.sectionflags	@"SHF_NOTE_NV_CUINFO"
        /*0018*/ 	.short	0x0002
        /*001a*/ 	.short	0x0064
        /*001c*/ 	.short	0x0082
	.zero		2


//--------------------- .nv.info                  --------------------------
	.section	.nv.info,"",@"SHT_CUDA_INFO"
	.align	4


	//----- nvinfo : EIATTR_REGCOUNT
	.align		4
        /*0000*/ 	.byte	0x04, 0x2f
        /*0002*/ 	.short	(.L_1 - .L_0)
	.align		4
.L_0:
        /*0004*/ 	.word	index@(_Z13membarExamplePiS_)
        /*0008*/ 	.word	0x0000000a


	//----- nvinfo : EIATTR_FRAME_SIZE
	.align		4
.L_1:
        /*000c*/ 	.byte	0x04, 0x11
        /*000e*/ 	.short	(.L_3 - .L_2)
	.align		4
.L_2:
        /*0010*/ 	.word	index@(_Z13membarExamplePiS_)
        /*0014*/ 	.word	0x00000000


	//----- nvinfo : EIATTR_MIN_STACK_SIZE
	.align		4
.L_3:
        /*0018*/ 	.byte	0x04, 0x12
        /*001a*/ 	.short	(.L_5 - .L_4)
	.align		4
.L_4:
        /*001c*/ 	.word	index@(_Z13membarExamplePiS_)
        /*0020*/ 	.word	0x00000000
.L_5:


//--------------------- .nv.compat                --------------------------
	.section	.nv.compat,"",@"SHT_CUDA_COMPAT_INFO"
	.align	4
        /*0000*/ 	.byte	0x02, 0x09, 0x00, 0x00, 0x02, 0x02, 0x01, 0x00, 0x02, 0x05, 0x05, 0x00, 0x03, 0x07, 0x01, 0x01
        /*0010*/ 	.byte	0x02, 0x03, 0x00, 0x00, 0x02, 0x06, 0x01, 0x00, 0x04, 0x0b, 0x08, 0x00, 0x09, 0x00, 0x00, 0x00
        /*0020*/ 	.byte	0x00, 0x00, 0x00, 0x00


//--------------------- .nv.info._Z13membarExamplePiS_ --------------------------
	.section	.nv.info._Z13membarExamplePiS_,"",@"SHT_CUDA_INFO"
	.sectionflags	@""
	.align	4


	//----- nvinfo : EIATTR_CUDA_API_VERSION
	.align		4
        /*0000*/ 	.byte	0x04, 0x37
        /*0002*/ 	.short	(.L_7 - .L_6)
.L_6:
        /*0004*/ 	.word	0x00000082


	//----- nvinfo : EIATTR_KPARAM_INFO
	.align		4
.L_7:
        /*0008*/ 	.byte	0x04, 0x17
        /*000a*/ 	.short	(.L_9 - .L_8)
.L_8:
        /*000c*/ 	.word	0x00000000
        /*0010*/ 	.short	0x0001
        /*0012*/ 	.short	0x0008
        /*0014*/ 	.byte	0x00, 0xf5, 0x21, 0x00


	//----- nvinfo : EIATTR_KPARAM_INFO
	.align		4
.L_9:
        /*0018*/ 	.byte	0x04, 0x17
        /*001a*/ 	.short	(.L_11 - .L_10)
.L_10:
        /*001c*/ 	.word	0x00000000
        /*0020*/ 	.short	0x0000
        /*0022*/ 	.short	0x0000
        /*0024*/ 	.byte	0x00, 0xf5, 0x21, 0x00


	//----- nvinfo : EIATTR_SPARSE_MMA_MASK
	.align		4
.L_11:
        /*0028*/ 	.byte	0x03, 0x50
        /*002a*/ 	.short	0x0000


	//----- nvinfo : EIATTR_MAXREG_COUNT
	.align		4
        /*002c*/ 	.byte	0x03, 0x1b
        /*002e*/ 	.short	0x00ff


	//----- nvinfo : EIATTR_MERCURY_ISA_VERSION
	.align		4
        /*0030*/ 	.byte	0x03, 0x5f
        /*0032*/ 	.short	0x0101


	//----- nvinfo : EIATTR_VRC_CTA_INIT_COUNT
	.align		4
        /*0034*/ 	.byte	0x02, 0x4a
	.zero		1
	.zero		1


	//----- nvinfo : EIATTR_EXIT_INSTR_OFFSETS
	.align		4
        /*0038*/ 	.byte	0x04, 0x1c
        /*003a*/ 	.short	(.L_13 - .L_12)


	//   ....[0]....
.L_12:
        /*003c*/ 	.word	0x000000d0


	//----- nvinfo : EIATTR_CBANK_PARAM_SIZE
	.align		4
.L_13:
        /*0040*/ 	.byte	0x03, 0x19
        /*0042*/ 	.short	0x0010


	//----- nvinfo : EIATTR_PARAM_CBANK
	.align		4
        /*0044*/ 	.byte	0x04, 0x0a
        /*0046*/ 	.short	(.L_15 - .L_14)
	.align		4
.L_14:
        /*0048*/ 	.word	index@(.nv.constant0._Z13membarExamplePiS_)
        /*004c*/ 	.short	0x0380
        /*004e*/ 	.short	0x0010


	//----- nvinfo : EIATTR_SW_WAR
	.align		4
.L_15:
        /*0050*/ 	.byte	0x04, 0x36
        /*0052*/ 	.short	(.L_17 - .L_16)
.L_16:
        /*0054*/ 	.word	0x00000008
.L_17:


//--------------------- .nv.callgraph             --------------------------
	.section	.nv.callgraph,"",@"SHT_CUDA_CALLGRAPH"
	.align	4
	.sectionentsize	8
	.align		4
        /*0000*/ 	.word	0x00000000
	.align		4
        /*0004*/ 	.word	0xffffffff
	.align		4
        /*0008*/ 	.word	0x00000000
	.align		4
        /*000c*/ 	.word	0xfffffffe
	.align		4
        /*0010*/ 	.word	0x00000000
	.align		4
        /*0014*/ 	.word	0xfffffffd
	.align		4
        /*0018*/ 	.word	0x00000000
	.align		4
        /*001c*/ 	.word	0xfffffffc


//--------------------- .text._Z13membarExamplePiS_ --------------------------
	.section	.text._Z13membarExamplePiS_,"ax",@progbits
	.align	128
        .global         _Z13membarExamplePiS_
        .type           _Z13membarExamplePiS_,@function
        .size           _Z13membarExamplePiS_,(.L_x_1 - _Z13membarExamplePiS_)
        .other          _Z13membarExamplePiS_,@"STO_CUDA_ENTRY STV_DEFAULT"
_Z13membarExamplePiS_:
.text._Z13membarExamplePiS_:
[----:B------:R-:W-:Y:S01]  /*0000*/  LDC R1, c[0x0][0x37c] ;  /* 0x0000df00ff017b82 */ /* 0x000fe20000000800 */
[----:B------:R-:W0:Y:S07]  /*0010*/  S2R R7, SR_TID.X ;  /* 0x0000000000077919 */ /* 0x000e2e0000002100 */
[----:B------:R-:W0:Y:S01]  /*0020*/  LDC.64 R2, c[0x0][0x388] ;  /* 0x0000e200ff027b82 */ /* 0x000e220000000a00 */
[----:B------:R-:W1:Y:S07]  /*0030*/  LDCU.64 UR4, c[0x0][0x358] ;  /* 0x00006b00ff0477ac */ /* 0x000e6e0008000a00 */
[----:B------:R-:W2:Y:S01]  /*0040*/  LDC.64 R4, c[0x0][0x380] ;  /* 0x0000e000ff047b82 */ /* 0x000ea20000000a00 */
[----:B0-----:R-:W-:-:S06]  /*0050*/  IMAD.WIDE.U32 R2, R7, 0x4, R2 ;  /* 0x0000000407027825 */ /* 0x001fcc00078e0002 */
[----:B-1----:R-:W3:Y:S01]  /*0060*/  LDG.E R3, desc[UR4][R2.64] ;  /* 0x0000000402037981 */ /* 0x002ee2000c1e1900 */
[----:B--2---:R-:W-:Y:S01]  /*0070*/  IMAD.WIDE.U32 R4, R7, 0x4, R4 ;  /* 0x0000000407047825 */ /* 0x004fe200078e0004 */
[----:B------:R-:W-:Y:S06]  /*0080*/  MEMBAR.SC.GPU ;  /* 0x0000000000007992 */ /* 0x000fec0000002000 */
[----:B------:R-:W-:-:S00]  /*0090*/  ERRBAR ;  /* 0x00000000000079ab */ /* 0x000fc00000000000 */
[----:B------:R-:W-:Y:S06]  /*00a0*/  CGAERRBAR ;  /* 0x00000000000075ab */ /* 0x000fec0000000000 */
[----:B------:R-:W-:Y:S04]  /*00b0*/  CCTL.IVALL ;  /* 0x00000000ff00798f */ /* 0x000fe80002000000 */
[----:B---3--:R-:W-:Y:S01]  /*00c0*/  STG.E desc[UR4][R4.64], R3 ;  /* 0x0000000304007986 */ /* 0x008fe2000c101904 */
[----:B------:R-:W-:Y:S05]  /*00d0*/  EXIT ;  /* 0x000000000000794d */ /* 0x000fea0003800000 */
.L_x_0:
[----:B------:R-:W-:-:S00]  /*00e0*/  BRA `(.L_x_0) ;  /* 0xfffffffc00fc7947 */ /* 0x000fc0000383ffff */
[----:B------:R-:W-:-:S00]  /*00f0*/  NOP ;  /* 0x0000000000007918 */ /* 0x000fc00000000000 */
        /* <DEDUP_REMOVED lines=8> */
.L_x_1:


//--------------------- .nv.shared.reserved.0     --------------------------
	.section	.nv.shared.reserved.0,"aw",@nobits
	.weak		__nv_reservedSMEM_offset_0_alias
	.size		__nv_reservedSMEM_offset_0_alias, 0, 64
	.other		__nv_reservedSMEM_offset_0_alias,@"STO_CUDA_RESERVED_SHARED STV_DEFAULT"
__nv_reservedSMEM_offset_0_alias:
	.zero		0
	.zero		64


//--------------------- .nv.constant0._Z13membarExamplePiS_ --------------------------
	.section	.nv.constant0._Z13membarExamplePiS_,"a",@progbits
	.sectionflags	@""
	.align	4
.nv.constant0._Z13membarExamplePiS_:
	.zero		912


//--------------------- SYMBOLS --------------------------

	.type		.nv.reservedSmem.offset0,@object
	.size		.nv.reservedSmem.offset0,0x4
